//
// Generated by NVIDIA NVVM Compiler
//
// Compiler Build ID: CL-36424714
// Cuda compilation tools, release 13.0, V13.0.88
// Based on NVVM 20.0.0
//

.version 9.0
.target sm_100
.address_size 64

	// .globl	_Z9array_addiPfS_

.visible .entry _Z9array_addiPfS_(
	.param .u32 _Z9array_addiPfS__param_0,
	.param .u64 .ptr .align 1 _Z9array_addiPfS__param_1,
	.param .u64 .ptr .align 1 _Z9array_addiPfS__param_2
)
{
	.reg .pred 	%p<7>;
	.reg .b32 	%r<31>;
	.reg .b32 	%f<16>;
	.reg .b64 	%rd<18>;

	ld.param.u32 	%r12, [_Z9array_addiPfS__param_0];
	ld.param.u64 	%rd3, [_Z9array_addiPfS__param_1];
	ld.param.u64 	%rd4, [_Z9array_addiPfS__param_2];
	cvta.to.global.u64 	%rd1, %rd4;
	cvta.to.global.u64 	%rd2, %rd3;
	mov.u32 	%r13, %ctaid.x;
	mov.u32 	%r14, %ntid.x;
	mov.u32 	%r15, %tid.x;
	mad.lo.s32 	%r29, %r13, %r14, %r15;
	mov.u32 	%r16, %nctaid.x;
	mul.lo.s32 	%r2, %r14, %r16;
	setp.ge.s32 	%p1, %r29, %r12;
	@%p1 bra 	$L__BB0_7;
	add.s32 	%r17, %r29, %r2;
	max.s32 	%r18, %r12, %r17;
	setp.lt.s32 	%p2, %r17, %r12;
	selp.u32 	%r19, 1, 0, %p2;
	add.s32 	%r20, %r17, %r19;
	sub.s32 	%r21, %r18, %r20;
	div.u32 	%r22, %r21, %r2;
	add.s32 	%r3, %r22, %r19;
	and.b32  	%r23, %r3, 3;
	setp.eq.s32 	%p3, %r23, 3;
	@%p3 bra 	$L__BB0_4;
	add.s32 	%r24, %r3, 1;
	and.b32  	%r25, %r24, 3;
	neg.s32 	%r27, %r25;
$L__BB0_3:
	.pragma "nounroll";
	mul.wide.s32 	%rd5, %r29, 4;
	add.s64 	%rd6, %rd1, %rd5;
	add.s64 	%rd7, %rd2, %rd5;
	ld.global.f32 	%f1, [%rd7];
	ld.global.f32 	%f2, [%rd6];
	add.f32 	%f3, %f1, %f2;
	st.global.f32 	[%rd6], %f3;
	add.s32 	%r29, %r29, %r2;
	add.s32 	%r27, %r27, 1;
	setp.ne.s32 	%p4, %r27, 0;
	@%p4 bra 	$L__BB0_3;
$L__BB0_4:
	setp.lt.u32 	%p5, %r3, 3;
	@%p5 bra 	$L__BB0_7;
	mul.wide.s32 	%rd11, %r2, 4;
	shl.b32 	%r26, %r2, 2;
$L__BB0_6:
	mul.wide.s32 	%rd8, %r29, 4;
	add.s64 	%rd9, %rd2, %rd8;
	ld.global.f32 	%f4, [%rd9];
	add.s64 	%rd10, %rd1, %rd8;
	ld.global.f32 	%f5, [%rd10];
	add.f32 	%f6, %f4, %f5;
	st.global.f32 	[%rd10], %f6;
	add.s64 	%rd12, %rd9, %rd11;
	ld.global.f32 	%f7, [%rd12];
	add.s64 	%rd13, %rd10, %rd11;
	ld.global.f32 	%f8, [%rd13];
	add.f32 	%f9, %f7, %f8;
	st.global.f32 	[%rd13], %f9;
	add.s64 	%rd14, %rd12, %rd11;
	ld.global.f32 	%f10, [%rd14];
	add.s64 	%rd15, %rd13, %rd11;
	ld.global.f32 	%f11, [%rd15];
	add.f32 	%f12, %f10, %f11;
	st.global.f32 	[%rd15], %f12;
	add.s64 	%rd16, %rd14, %rd11;
	ld.global.f32 	%f13, [%rd16];
	add.s64 	%rd17, %rd15, %rd11;
	ld.global.f32 	%f14, [%rd17];
	add.f32 	%f15, %f13, %f14;
	st.global.f32 	[%rd17], %f15;
	add.s32 	%r29, %r26, %r29;
	setp.lt.s32 	%p6, %r29, %r12;
	@%p6 bra 	$L__BB0_6;
$L__BB0_7:
	ret;

}


// ===== COMPILED SASS (sm_100) =====

	.target	sm_100

	.elftype	@"ET_EXEC"


//--------------------- .note.nv.tkinfo           --------------------------
	.section	.note.nv.tkinfo,"",@"SHT_NOTE"
	.sectionflags	@"SHF_NOTE_NV_TKINFO"
	.tkinfo
        /*0018*/ 	.word	0x00000002
        /*0030*/ 	.string	""
        /*0030*/ 	.string	"ptxas"
        /*0030*/ 	.string	"Cuda compilation tools, release 13.0, V13.0.88"
        /*0030*/ 	.string	"Build cuda_13.0.r13.0/compiler.36424714_0"
        /*0030*/ 	.string	"-arch sm_100 -m 64 "



//--------------------- .note.nv.cuinfo           --------------------------
	.section	.note.nv.cuinfo,"",@"SHT_NOTE"
	.sectionflags	@"SHF_NOTE_NV_CUINFO"
        /*0018*/ 	.short	0x0002
        /*001a*/ 	.short	0x0064
        /*001c*/ 	.short	0x0082
	.zero		2


//--------------------- .nv.info                  --------------------------
	.section	.nv.info,"",@"SHT_CUDA_INFO"
	.align	4


	//----- nvinfo : EIATTR_REGCOUNT
	.align		4
        /*0000*/ 	.byte	0x04, 0x2f
        /*0002*/ 	.short	(.L_1 - .L_0)
	.align		4
.L_0:
        /*0004*/ 	.word	index@(_Z9array_addiPfS_)
        /*0008*/ 	.word	0x00000018


	//----- nvinfo : EIATTR_FRAME_SIZE
	.align		4
.L_1:
        /*000c*/ 	.byte	0x04, 0x11
        /*000e*/ 	.short	(.L_3 - .L_2)
	.align		4
.L_2:
        /*0010*/ 	.word	index@(_Z9array_addiPfS_)
        /*0014*/ 	.word	0x00000000


	//----- nvinfo : EIATTR_MIN_STACK_SIZE
	.align		4
.L_3:
        /*0018*/ 	.byte	0x04, 0x12
        /*001a*/ 	.short	(.L_5 - .L_4)
	.align		4
.L_4:
        /*001c*/ 	.word	index@(_Z9array_addiPfS_)
        /*0020*/ 	.word	0x00000000
.L_5:


//--------------------- .nv.compat                --------------------------
	.section	.nv.compat,"",@"SHT_CUDA_COMPAT_INFO"
	.align	4
        /*0000*/ 	.byte	0x02, 0x09, 0x00, 0x00, 0x02, 0x02, 0x01, 0x00, 0x02, 0x05, 0x05, 0x00, 0x03, 0x07, 0x01, 0x01
        /*0010*/ 	.byte	0x02, 0x03, 0x00, 0x00, 0x02, 0x06, 0x01, 0x00, 0x04, 0x0b, 0x08, 0x00, 0x09, 0x00, 0x00, 0x00
        /*0020*/ 	.byte	0x00, 0x00, 0x00, 0x00


//--------------------- .nv.info._Z9array_addiPfS_ --------------------------
	.section	.nv.info._Z9array_addiPfS_,"",@"SHT_CUDA_INFO"
	.sectionflags	@""
	.align	4


	//----- nvinfo : EIATTR_CUDA_API_VERSION
	.align		4
        /*0000*/ 	.byte	0x04, 0x37
        /*0002*/ 	.short	(.L_7 - .L_6)
.L_6:
        /*0004*/ 	.word	0x00000082


	//----- nvinfo : EIATTR_KPARAM_INFO
	.align		4
.L_7:
        /*0008*/ 	.byte	0x04, 0x17
        /*000a*/ 	.short	(.L_9 - .L_8)
.L_8:
        /*000c*/ 	.word	0x00000000
        /*0010*/ 	.short	0x0002
        /*0012*/ 	.short	0x0010
        /*0014*/ 	.byte	0x00, 0xf5, 0x21, 0x00


	//----- nvinfo : EIATTR_KPARAM_INFO
	.align		4
.L_9:
        /*0018*/ 	.byte	0x04, 0x17
        /*001a*/ 	.short	(.L_11 - .L_10)
.L_10:
        /*001c*/ 	.word	0x00000000
        /*0020*/ 	.short	0x0001
        /*0022*/ 	.short	0x0008
        /*0024*/ 	.byte	0x00, 0xf5, 0x21, 0x00


	//----- nvinfo : EIATTR_KPARAM_INFO
	.align		4
.L_11:
        /*0028*/ 	.byte	0x04, 0x17
        /*002a*/ 	.short	(.L_13 - .L_12)
.L_12:
        /*002c*/ 	.word	0x00000000
        /*0030*/ 	.short	0x0000
        /*0032*/ 	.short	0x0000
        /*0034*/ 	.byte	0x00, 0xf0, 0x11, 0x00


	//----- nvinfo : EIATTR_SPARSE_MMA_MASK
	.align		4
.L_13:
        /*0038*/ 	.byte	0x03, 0x50
        /*003a*/ 	.short	0x0000


	//----- nvinfo : EIATTR_MAXREG_COUNT
	.align		4
        /*003c*/ 	.byte	0x03, 0x1b
        /*003e*/ 	.short	0x00ff


	//----- nvinfo : EIATTR_MERCURY_ISA_VERSION
	.align		4
        /*0040*/ 	.byte	0x03, 0x5f
        /*0042*/ 	.short	0x0101


	//----- nvinfo : EIATTR_VRC_CTA_INIT_COUNT
	.align		4
        /*0044*/ 	.byte	0x02, 0x4a
	.zero		1
	.zero		1


	//----- nvinfo : EIATTR_EXIT_INSTR_OFFSETS
	.align		4
        /*0048*/ 	.byte	0x04, 0x1c
        /*004a*/ 	.short	(.L_15 - .L_14)


	//   ....[0]....
.L_14:
        /*004c*/ 	.word	0x00000090


	//   ....[1]....
        /*0050*/ 	.word	0x00000380


	//   ....[2]....
        /*0054*/ 	.word	0x00000560


	//----- nvinfo : EIATTR_CRS_STACK_SIZE
	.align		4
.L_15:
        /*0058*/ 	.byte	0x04, 0x1e
        /*005a*/ 	.short	(.L_17 - .L_16)
.L_16:
        /*005c*/ 	.word	0x00000000


	//----- nvinfo : EIATTR_CBANK_PARAM_SIZE
	.align		4
.L_17:
        /*0060*/ 	.byte	0x03, 0x19
        /*0062*/ 	.short	0x0018


	//----- nvinfo : EIATTR_PARAM_CBANK
	.align		4
        /*0064*/ 	.byte	0x04, 0x0a
        /*0066*/ 	.short	(.L_19 - .L_18)
	.align		4
.L_18:
        /*0068*/ 	.word	index@(.nv.constant0._Z9array_addiPfS_)
        /*006c*/ 	.short	0x0380
        /*006e*/ 	.short	0x0018


	//----- nvinfo : EIATTR_SW_WAR
	.align		4
.L_19:
        /*0070*/ 	.byte	0x04, 0x36
        /*0072*/ 	.short	(.L_21 - .L_20)
.L_20:
        /*0074*/ 	.word	0x00000008
.L_21:


//--------------------- .nv.callgraph             --------------------------
	.section	.nv.callgraph,"",@"SHT_CUDA_CALLGRAPH"
	.align	4
	.sectionentsize	8
	.align		4
        /*0000*/ 	.word	0x00000000
	.align		4
        /*0004*/ 	.word	0xffffffff
	.align		4
        /*0008*/ 	.word	0x00000000
	.align		4
        /*000c*/ 	.word	0xfffffffe
	.align		4
        /*0010*/ 	.word	0x00000000
	.align		4
        /*0014*/ 	.word	0xfffffffd
	.align		4
        /*0018*/ 	.word	0x00000000
	.align		4
        /*001c*/ 	.word	0xfffffffc


//--------------------- .text._Z9array_addiPfS_   --------------------------
	.section	.text._Z9array_addiPfS_,"ax",@progbits
	.align	128
        .global         _Z9array_addiPfS_
        .type           _Z9array_addiPfS_,@function
        .size           _Z9array_addiPfS_,(.L_x_5 - _Z9array_addiPfS_)
        .other          _Z9array_addiPfS_,@"STO_CUDA_ENTRY STV_DEFAULT"
_Z9array_addiPfS_:
.text._Z9array_addiPfS_:
[----:B------:R-:W-:Y:S01]  /*0000*/  LDC R1, c[0x0][0x37c] ;  /* 0x0000df00ff017b82 */ /* 0x000fe20000000800 */
[----:B------:R-:W0:Y:S07]  /*0010*/  S2R R3, SR_TID.X ;  /* 0x0000000000037919 */ /* 0x000e2e0000002100 */
[----:B------:R-:W0:Y:S01]  /*0020*/  S2UR UR4, SR_CTAID.X ;  /* 0x00000000000479c3 */ /* 0x000e220000002500 */
[----:B------:R-:W1:Y:S07]  /*0030*/  LDCU UR6, c[0x0][0x380] ;  /* 0x00007000ff0677ac */ /* 0x000e6e0008000800 */
[----:B------:R-:W0:Y:S01]  /*0040*/  LDC R0, c[0x0][0x360] ;  /* 0x0000d800ff007b82 */ /* 0x000e220000000800 */
[----:B------:R-:W2:Y:S01]  /*0050*/  LDCU UR5, c[0x0][0x370] ;  /* 0x00006e00ff0577ac */ /* 0x000ea20008000800 */
[----:B0-----:R-:W-:-:S02]  /*0060*/  IMAD R3, R0, UR4, R3 ;  /* 0x0000000400037c24 */ /* 0x001fc4000f8e0203 */
[----:B--2---:R-:W-:-:S03]  /*0070*/  IMAD R0, R0, UR5, RZ ;  /* 0x0000000500007c24 */ /* 0x004fc6000f8e02ff */
[----:B-1----:R-:W-:-:S13]  /*0080*/  ISETP.GE.AND P0, PT, R3, UR6, PT ;  /* 0x0000000603007c0c */ /* 0x002fda000bf06270 */
[----:B------:R-:W-:Y:S05]  /*0090*/  @P0 EXIT ;  /* 0x000000000000094d */ /* 0x000fea0003800000 */
[----:B------:R-:W0:Y:S01]  /*00a0*/  I2F.U32.RP R8, R0 ;  /* 0x0000000000087306 */ /* 0x000e220000209000 */
[C---:B------:R-:W-:Y:S01]  /*00b0*/  IMAD.IADD R2, R0.reuse, 0x1, R3 ;  /* 0x0000000100027824 */ /* 0x040fe200078e0203 */
[----:B------:R-:W-:Y:S01]  /*00c0*/  IADD3 R9, PT, PT, RZ, -R0, RZ ;  /* 0x80000000ff097210 */ /* 0x000fe20007ffe0ff */
[----:B------:R-:W1:Y:S01]  /*00d0*/  LDCU.64 UR4, c[0x0][0x358] ;  /* 0x00006b00ff0477ac */ /* 0x000e620008000a00 */
[----:B------:R-:W-:Y:S01]  /*00e0*/  ISETP.NE.U32.AND P2, PT, R0, RZ, PT ;  /* 0x000000ff0000720c */ /* 0x000fe20003f45070 */
[----:B------:R-:W-:Y:S01]  /*00f0*/  BSSY.RECONVERGENT B0, `(.L_x_0) ;  /* 0x0000028000007945 */ /* 0x000fe20003800200 */
[C---:B------:R-:W-:Y:S02]  /*0100*/  ISETP.GE.AND P0, PT, R2.reuse, UR6, PT ;  /* 0x0000000602007c0c */ /* 0x040fe4000bf06270 */
[----:B------:R-:W-:Y:S02]  /*0110*/  VIMNMX R7, PT, PT, R2, UR6, !PT ;  /* 0x0000000602077c48 */ /* 0x000fe4000ffe0100 */
[----:B------:R-:W-:-:S04]  /*0120*/  SEL R6, RZ, 0x1, P0 ;  /* 0x00000001ff067807 */ /* 0x000fc80000000000 */
[----:B------:R-:W-:Y:S01]  /*0130*/  IADD3 R7, PT, PT, R7, -R2, -R6 ;  /* 0x8000000207077210 */ /* 0x000fe20007ffe806 */
[----:B0-----:R-:W0:Y:S02]  /*0140*/  MUFU.RCP R8, R8 ;  /* 0x0000000800087308 */ /* 0x001e240000001000 */
[----:B0-----:R-:W-:-:S06]  /*0150*/  IADD3 R4, PT, PT, R8, 0xffffffe, RZ ;  /* 0x0ffffffe08047810 */ /* 0x001fcc0007ffe0ff */
[----:B------:R0:W2:Y:S02]  /*0160*/  F2I.FTZ.U32.TRUNC.NTZ R5, R4 ;  /* 0x0000000400057305 */ /* 0x0000a4000021f000 */
[----:B0-----:R-:W-:Y:S02]  /*0170*/  HFMA2 R4, -RZ, RZ, 0, 0 ;  /* 0x00000000ff047431 */ /* 0x001fe400000001ff */
[----:B--2---:R-:W-:-:S04]  /*0180*/  IMAD R9, R9, R5, RZ ;  /* 0x0000000509097224 */ /* 0x004fc800078e02ff */
[----:B------:R-:W-:-:S06]  /*0190*/  IMAD.HI.U32 R8, R5, R9, R4 ;  /* 0x0000000905087227 */ /* 0x000fcc00078e0004 */
[----:B------:R-:W-:-:S05]  /*01a0*/  IMAD.HI.U32 R5, R8, R7, RZ ;  /* 0x0000000708057227 */ /* 0x000fca00078e00ff */
[----:B------:R-:W-:-:S05]  /*01b0*/  IADD3 R2, PT, PT, -R5, RZ, RZ ;  /* 0x000000ff05027210 */ /* 0x000fca0007ffe1ff */
[----:B------:R-:W-:-:S05]  /*01c0*/  IMAD R7, R0, R2, R7 ;  /* 0x0000000200077224 */ /* 0x000fca00078e0207 */
[----:B------:R-:W-:-:S13]  /*01d0*/  ISETP.GE.U32.AND P0, PT, R7, R0, PT ;  /* 0x000000000700720c */ /* 0x000fda0003f06070 */
[----:B------:R-:W-:Y:S01]  /*01e0*/  @P0 IMAD.IADD R7, R7, 0x1, -R0 ;  /* 0x0000000107070824 */ /* 0x000fe200078e0a00 */
[----:B------:R-:W-:-:S04]  /*01f0*/  @P0 IADD3 R5, PT, PT, R5, 0x1, RZ ;  /* 0x0000000105050810 */ /* 0x000fc80007ffe0ff */
[----:B------:R-:W-:-:S13]  /*0200*/  ISETP.GE.U32.AND P1, PT, R7, R0, PT ;  /* 0x000000000700720c */ /* 0x000fda0003f26070 */
[----:B------:R-:W-:Y:S02]  /*0210*/  @P1 IADD3 R5, PT, PT, R5, 0x1, RZ ;  /* 0x0000000105051810 */ /* 0x000fe40007ffe0ff */
[----:B------:R-:W-:-:S05]  /*0220*/  @!P2 LOP3.LUT R5, RZ, R0, RZ, 0x33, !PT ;  /* 0x00000000ff05a212 */ /* 0x000fca00078e33ff */
[----:B------:R-:W-:-:S05]  /*0230*/  IMAD.IADD R2, R6, 0x1, R5 ;  /* 0x0000000106027824 */ /* 0x000fca00078e0205 */
[C---:B------:R-:W-:Y:S02]  /*0240*/  LOP3.LUT R4, R2.reuse, 0x3, RZ, 0xc0, !PT ;  /* 0x0000000302047812 */ /* 0x040fe400078ec0ff */
[----:B------:R-:W-:Y:S02]  /*0250*/  ISETP.GE.U32.AND P1, PT, R2, 0x3, PT ;  /* 0x000000030200780c */ /* 0x000fe40003f26070 */
[----:B------:R-:W-:-:S13]  /*0260*/  ISETP.NE.AND P0, PT, R4, 0x3, PT ;  /* 0x000000030400780c */ /* 0x000fda0003f05270 */
[----:B-1----:R-:W-:Y:S05]  /*0270*/  @!P0 BRA `(.L_x_1) ;  /* 0x00000000003c8947 */ /* 0x002fea0003800000 */
[----:B------:R-:W0:Y:S01]  /*0280*/  LDC.64 R8, c[0x0][0x390] ;  /* 0x0000e400ff087b82 */ /* 0x000e220000000a00 */
[----:B------:R-:W-:-:S04]  /*0290*/  IADD3 R2, PT, PT, R2, 0x1, RZ ;  /* 0x0000000102027810 */ /* 0x000fc80007ffe0ff */
[----:B------:R-:W-:-:S03]  /*02a0*/  LOP3.LUT R2, R2, 0x3, RZ, 0xc0, !PT ;  /* 0x0000000302027812 */ /* 0x000fc600078ec0ff */
[----:B------:R-:W1:Y:S01]  /*02b0*/  LDC.64 R10, c[0x0][0x388] ;  /* 0x0000e200ff0a7b82 */ /* 0x000e620000000a00 */
[----:B------:R-:W-:-:S07]  /*02c0*/  IADD3 R2, PT, PT, -R2, RZ, RZ ;  /* 0x000000ff02027210 */ /* 0x000fce0007ffe1ff */
.L_x_2:
[----:B-1----:R-:W-:-:S04]  /*02d0*/  IMAD.WIDE R6, R3, 0x4, R10 ;  /* 0x0000000403067825 */ /* 0x002fc800078e020a */
[----:B0-2---:R-:W-:Y:S02]  /*02e0*/  IMAD.WIDE R4, R3, 0x4, R8 ;  /* 0x0000000403047825 */ /* 0x005fe400078e0208 */
[----:B------:R-:W2:Y:S04]  /*02f0*/  LDG.E R6, desc[UR4][R6.64] ;  /* 0x0000000406067981 */ /* 0x000ea8000c1e1900 */
[----:B------:R-:W2:Y:S01]  /*0300*/  LDG.E R13, desc[UR4][R4.64] ;  /* 0x00000004040d7981 */ /* 0x000ea2000c1e1900 */
[----:B------:R-:W-:Y:S01]  /*0310*/  VIADD R2, R2, 0x1 ;  /* 0x0000000102027836 */ /* 0x000fe20000000000 */
[----:B------:R-:W-:-:S04]  /*0320*/  IADD3 R3, PT, PT, R0, R3, RZ ;  /* 0x0000000300037210 */ /* 0x000fc80007ffe0ff */
[----:B------:R-:W-:Y:S01]  /*0330*/  ISETP.NE.AND P0, PT, R2, RZ, PT ;  /* 0x000000ff0200720c */ /* 0x000fe20003f05270 */
[----:B--2---:R-:W-:-:S05]  /*0340*/  FADD R13, R6, R13 ;  /* 0x0000000d060d7221 */ /* 0x004fca0000000000 */
[----:B------:R2:W-:Y:S07]  /*0350*/  STG.E desc[UR4][R4.64], R13 ;  /* 0x0000000d04007986 */ /* 0x0005ee000c101904 */
[----:B------:R-:W-:Y:S05]  /*0360*/  @P0 BRA `(.L_x_2) ;  /* 0xfffffffc00d80947 */ /* 0x000fea000383ffff */
.L_x_1:
[----:B------:R-:W-:Y:S05]  /*0370*/  BSYNC.RECONVERGENT B0 ;  /* 0x0000000000007941 */ /* 0x000fea0003800200 */
.L_x_0:
[----:B------:R-:W-:Y:S05]  /*0380*/  @!P1 EXIT ;  /* 0x000000000000994d */ /* 0x000fea0003800000 */
.L_x_3:
[----:B-12---:R-:W0:Y:S08]  /*0390*/  LDC.64 R4, c[0x0][0x388] ;  /* 0x0000e200ff047b82 */ /* 0x006e300000000a00 */
[----:B------:R-:W1:Y:S01]  /*03a0*/  LDC.64 R6, c[0x0][0x390] ;  /* 0x0000e400ff067b82 */ /* 0x000e620000000a00 */
[----:B0-----:R-:W-:-:S05]  /*03b0*/  IMAD.WIDE R12, R3, 0x4, R4 ;  /* 0x00000004030c7825 */ /* 0x001fca00078e0204 */
[----:B------:R-:W2:Y:S01]  /*03c0*/  LDG.E R2, desc[UR4][R12.64] ;  /* 0x000000040c027981 */ /* 0x000ea2000c1e1900 */
[----:B-1----:R-:W-:-:S05]  /*03d0*/  IMAD.WIDE R14, R3, 0x4, R6 ;  /* 0x00000004030e7825 */ /* 0x002fca00078e0206 */
[----:B------:R-:W2:Y:S01]  /*03e0*/  LDG.E R5, desc[UR4][R14.64] ;  /* 0x000000040e057981 */ /* 0x000ea2000c1e1900 */
[----:B------:R-:W-:-:S04]  /*03f0*/  IMAD.WIDE R6, R0, 0x4, R14 ;  /* 0x0000000400067825 */ /* 0x000fc800078e020e */
[----:B--2---:R-:W-:Y:S01]  /*0400*/  FADD R17, R2, R5 ;  /* 0x0000000502117221 */ /* 0x004fe20000000000 */
[----:B------:R-:W-:-:S04]  /*0410*/  IMAD.WIDE R4, R0, 0x4, R12 ;  /* 0x0000000400047825 */ /* 0x000fc800078e020c */
[----:B------:R0:W-:Y:S04]  /*0420*/  STG.E desc[UR4][R14.64], R17 ;  /* 0x000000110e007986 */ /* 0x0001e8000c101904 */
[----:B------:R-:W2:Y:S04]  /*0430*/  LDG.E R2, desc[UR4][R4.64] ;  /* 0x0000000404027981 */ /* 0x000ea8000c1e1900 */
[----:B------:R-:W2:Y:S01]  /*0440*/  LDG.E R9, desc[UR4][R6.64] ;  /* 0x0000000406097981 */ /* 0x000ea2000c1e1900 */
[----:B------:R-:W-:-:S04]  /*0450*/  IMAD.WIDE R10, R0, 0x4, R6 ;  /* 0x00000004000a7825 */ /* 0x000fc800078e0206 */
[----:B--2---:R-:W-:Y:S01]  /*0460*/  FADD R19, R2, R9 ;  /* 0x0000000902137221 */ /* 0x004fe20000000000 */
[----:B------:R-:W-:-:S04]  /*0470*/  IMAD.WIDE R8, R0, 0x4, R4 ;  /* 0x0000000400087825 */ /* 0x000fc800078e0204 */
[----:B------:R1:W-:Y:S04]  /*0480*/  STG.E desc[UR4][R6.64], R19 ;  /* 0x0000001306007986 */ /* 0x0003e8000c101904 */
[----:B------:R-:W2:Y:S04]  /*0490*/  LDG.E R2, desc[UR4][R8.64] ;  /* 0x0000000408027981 */ /* 0x000ea8000c1e1900 */
[----:B------:R-:W2:Y:S01]  /*04a0*/  LDG.E R13, desc[UR4][R10.64] ;  /* 0x000000040a0d7981 */ /* 0x000ea2000c1e1900 */
[----:B0-----:R-:W-:-:S04]  /*04b0*/  IMAD.WIDE R14, R0, 0x4, R10 ;  /* 0x00000004000e7825 */ /* 0x001fc800078e020a */
[----:B--2---:R-:W-:Y:S01]  /*04c0*/  FADD R21, R2, R13 ;  /* 0x0000000d02157221 */ /* 0x004fe20000000000 */
[----:B------:R-:W-:-:S04]  /*04d0*/  IMAD.WIDE R12, R0, 0x4, R8 ;  /* 0x00000004000c7825 */ /* 0x000fc800078e0208 */
[----:B------:R1:W-:Y:S04]  /*04e0*/  STG.E desc[UR4][R10.64], R21 ;  /* 0x000000150a007986 */ /* 0x0003e8000c101904 */
[----:B------:R-:W2:Y:S04]  /*04f0*/  LDG.E R12, desc[UR4][R12.64] ;  /* 0x000000040c0c7981 */ /* 0x000ea8000c1e1900 */
[----:B------:R-:W2:Y:S01]  /*0500*/  LDG.E R5, desc[UR4][R14.64] ;  /* 0x000000040e057981 */ /* 0x000ea2000c1e1900 */
[----:B------:R-:W-:-:S04]  /*0510*/  LEA R3, R0, R3, 0x2 ;  /* 0x0000000300037211 */ /* 0x000fc800078e10ff */
[----:B------:R-:W-:Y:S01]  /*0520*/  ISETP.GE.AND P0, PT, R3, UR6, PT ;  /* 0x0000000603007c0c */ /* 0x000fe2000bf06270 */
[----:B--2---:R-:W-:-:S05]  /*0530*/  FADD R5, R12, R5 ;  /* 0x000000050c057221 */ /* 0x004fca0000000000 */
[----:B------:R1:W-:Y:S07]  /*0540*/  STG.E desc[UR4][R14.64], R5 ;  /* 0x000000050e007986 */ /* 0x0003ee000c101904 */
[----:B------:R-:W-:Y:S05]  /*0550*/  @!P0 BRA `(.L_x_3) ;  /* 0xfffffffc008c8947 */ /* 0x000fea000383ffff */
[----:B------:R-:W-:Y:S05]  /*0560*/  EXIT ;  /* 0x000000000000794d */ /* 0x000fea0003800000 */
.L_x_4:
[----:B------:R-:W-:-:S00]  /*0570*/  BRA `(.L_x_4) ;  /* 0xfffffffc00fc7947 */ /* 0x000fc0000383ffff */
[----:B------:R-:W-:-:S00]  /*0580*/  NOP ;  /* 0x0000000000007918 */ /* 0x000fc00000000000 */
[----:B------:R-:W-:-:S00]  /*0590*/  NOP ;  /* 0x0000000000007918 */ /* 0x000fc00000000000 */
[----:B------:R-:W-:-:S00]  /*05a0*/  NOP ;  /* 0x0000000000007918 */ /* 0x000fc00000000000 */
[----:B------:R-:W-:-:S00]  /*05b0*/  NOP ;  /* 0x0000000000007918 */ /* 0x000fc00000000000 */
[----:B------:R-:W-:-:S00]  /*05c0*/  NOP ;  /* 0x0000000000007918 */ /* 0x000fc00000000000 */
[----:B------:R-:W-:-:S00]  /*05d0*/  NOP ;  /* 0x0000000000007918 */ /* 0x000fc00000000000 */
[----:B------:R-:W-:-:S00]  /*05e0*/  NOP ;  /* 0x0000000000007918 */ /* 0x000fc00000000000 */
[----:B------:R-:W-:-:S00]  /*05f0*/  NOP ;  /* 0x0000000000007918 */ /* 0x000fc00000000000 */
.L_x_5:


//--------------------- .nv.shared.reserved.0     --------------------------
	.section	.nv.shared.reserved.0,"aw",@nobits
	.weak		__nv_reservedSMEM_offset_0_alias
	.size		__nv_reservedSMEM_offset_0_alias, 0, 64
	.other		__nv_reservedSMEM_offset_0_alias,@"STO_CUDA_RESERVED_SHARED STV_DEFAULT"
__nv_reservedSMEM_offset_0_alias:
	.zero		0
	.zero		64


//--------------------- .nv.constant0._Z9array_addiPfS_ --------------------------
	.section	.nv.constant0._Z9array_addiPfS_,"a",@progbits
	.sectionflags	@""
	.align	4
.nv.constant0._Z9array_addiPfS_:
	.zero		920


//--------------------- SYMBOLS --------------------------

	.type		.nv.reservedSmem.offset0,@object
	.size		.nv.reservedSmem.offset0,0x4
